	.headerflags	@"EF_CUDA_TEXMODE_UNIFIED EF_CUDA_64BIT_ADDRESS EF_CUDA_ACCELERATORS EF_CUDA_SM90 EF_CUDA_VIRTUAL_SM(EF_CUDA_SM90)"
	.elftype	@"ET_EXEC"


//--------------------- .nv.info                  --------------------------
	.section	.nv.info,"",@"SHT_CUDA_INFO"
	.align	4


	//----- nvinfo : EIATTR_REGCOUNT
	.align		4
        /*0000*/ 	.byte	0x04, 0x2f
        /*0002*/ 	.short	(.L_1 - .L_0)
	.align		4
.L_0:
        /*0004*/ 	.word	index@(triton_per_fused_abs_mean_sub_0)
        /*0008*/ 	.word	0x00000012


	//----- nvinfo : EIATTR_MIN_STACK_SIZE
	.align		4
.L_1:
        /*000c*/ 	.byte	0x04, 0x12
        /*000e*/ 	.short	(.L_3 - .L_2)
	.align		4
.L_2:
        /*0010*/ 	.word	index@(triton_per_fused_abs_mean_sub_0)
        /*0014*/ 	.word	0x00000000


	//----- nvinfo : EIATTR_FRAME_SIZE
	.align		4
.L_3:
        /*0018*/ 	.byte	0x04, 0x11
        /*001a*/ 	.short	(.L_5 - .L_4)
	.align		4
.L_4:
        /*001c*/ 	.word	index@(triton_per_fused_abs_mean_sub_0)
        /*0020*/ 	.word	0x00000000


	//----- nvinfo : EIATTR_MIN_STACK_SIZE
	.align		4
.L_5:
        /*0024*/ 	.byte	0x04, 0x12
        /*0026*/ 	.short	(.L_7 - .L_6)
	.align		4
.L_6:
        /*0028*/ 	.word	index@(triton_per_fused_abs_mean_sub_0)
        /*002c*/ 	.word	0x00000000
.L_7:


//--------------------- .nv.info.triton_per_fused_abs_mean_sub_0 --------------------------
	.section	.nv.info.triton_per_fused_abs_mean_sub_0,"",@"SHT_CUDA_INFO"
	.sectionflags	@""
	.align	4


	//----- nvinfo : EIATTR_CUDA_API_VERSION
	.align		4
        /*0000*/ 	.byte	0x04, 0x37
        /*0002*/ 	.short	(.L_9 - .L_8)
.L_8:
        /*0004*/ 	.word	0x0000007c


	//----- nvinfo : EIATTR_KPARAM_INFO
	.align		4
.L_9:
        /*0008*/ 	.byte	0x04, 0x17
        /*000a*/ 	.short	(.L_11 - .L_10)
.L_10:
        /*000c*/ 	.word	0x00000000
        /*0010*/ 	.short	0x0002
        /*0012*/ 	.short	0x0010
        /*0014*/ 	.byte	0x00, 0xf0, 0x11, 0x00


	//----- nvinfo : EIATTR_KPARAM_INFO
	.align		4
.L_11:
        /*0018*/ 	.byte	0x04, 0x17
        /*001a*/ 	.short	(.L_13 - .L_12)
.L_12:
        /*001c*/ 	.word	0x00000000
        /*0020*/ 	.short	0x0001
        /*0022*/ 	.short	0x0008
        /*0024*/ 	.byte	0x00, 0xf4, 0x21, 0x00


	//----- nvinfo : EIATTR_KPARAM_INFO
	.align		4
.L_13:
        /*0028*/ 	.byte	0x04, 0x17
        /*002a*/ 	.short	(.L_15 - .L_14)
.L_14:
        /*002c*/ 	.word	0x00000000
        /*0030*/ 	.short	0x0000
        /*0032*/ 	.short	0x0000
        /*0034*/ 	.byte	0x00, 0xf4, 0x21, 0x00


	//----- nvinfo : EIATTR_SPARSE_MMA_MASK
	.align		4
.L_15:
        /*0038*/ 	.byte	0x03, 0x50
        /*003a*/ 	.short	0x0000


	//----- nvinfo : EIATTR_MAXREG_COUNT
	.align		4
        /*003c*/ 	.byte	0x03, 0x1b
        /*003e*/ 	.short	0x00ff


	//----- nvinfo : EIATTR_COOP_GROUP_MASK_REGIDS
	.align		4
        /*0040*/ 	.byte	0x04, 0x29
        /*0042*/ 	.short	(.L_17 - .L_16)


	//   ....[0]....
.L_16:
        /*0044*/ 	.word	0xffffffff


	//   ....[1]....
        /*0048*/ 	.word	0xffffffff


	//   ....[2]....
        /*004c*/ 	.word	0xffffffff


	//   ....[3]....
        /*0050*/ 	.word	0xffffffff


	//   ....[4]....
        /*0054*/ 	.word	0xffffffff


	//   ....[5]....
        /*0058*/ 	.word	0xffffffff


	//----- nvinfo : EIATTR_COOP_GROUP_INSTR_OFFSETS
	.align		4
.L_17:
        /*005c*/ 	.byte	0x04, 0x28
        /*005e*/ 	.short	(.L_19 - .L_18)


	//   ....[0]....
.L_18:
        /*0060*/ 	.word	0x00000350


	//   ....[1]....
        /*0064*/ 	.word	0x00000370


	//   ....[2]....
        /*0068*/ 	.word	0x000003a0


	//   ....[3]....
        /*006c*/ 	.word	0x000003e0


	//   ....[4]....
        /*0070*/ 	.word	0x00000400


	//   ....[5]....
        /*0074*/ 	.word	0x00000480


	//----- nvinfo : EIATTR_EXIT_INSTR_OFFSETS
	.align		4
.L_19:
        /*0078*/ 	.byte	0x04, 0x1c
        /*007a*/ 	.short	(.L_21 - .L_20)


	//   ....[0]....
.L_20:
        /*007c*/ 	.word	0x000004f0


	//   ....[1]....
        /*0080*/ 	.word	0x00000530


	//----- nvinfo : EIATTR_REQNTID
	.align		4
.L_21:
        /*0084*/ 	.byte	0x04, 0x10
        /*0086*/ 	.short	(.L_23 - .L_22)
.L_22:
        /*0088*/ 	.word	0x00000040
        /*008c*/ 	.word	0x00000001
        /*0090*/ 	.word	0x00000001


	//----- nvinfo : EIATTR_CBANK_PARAM_SIZE
	.align		4
.L_23:
        /*0094*/ 	.byte	0x03, 0x19
        /*0096*/ 	.short	0x0014


	//----- nvinfo : EIATTR_PARAM_CBANK
	.align		4
        /*0098*/ 	.byte	0x04, 0x0a
        /*009a*/ 	.short	(.L_25 - .L_24)
	.align		4
.L_24:
        /*009c*/ 	.word	index@(.nv.constant0.triton_per_fused_abs_mean_sub_0)
        /*00a0*/ 	.short	0x0210
        /*00a2*/ 	.short	0x0014


	//----- nvinfo : EIATTR_SW_WAR
	.align		4
.L_25:
        /*00a4*/ 	.byte	0x04, 0x36
        /*00a6*/ 	.short	(.L_27 - .L_26)
.L_26:
        /*00a8*/ 	.word	0x00000008
.L_27:


//--------------------- .nv.callgraph             --------------------------
	.section	.nv.callgraph,"",@"SHT_CUDA_CALLGRAPH"
	.align	4
	.sectionentsize	8
	.align		4
        /*0000*/ 	.word	0x00000000
	.align		4
        /*0004*/ 	.word	0xffffffff
	.align		4
        /*0008*/ 	.word	0x00000000
	.align		4
        /*000c*/ 	.word	0xfffffffe
	.align		4
        /*0010*/ 	.word	0x00000000
	.align		4
        /*0014*/ 	.word	0xfffffffd
	.align		4
        /*0018*/ 	.word	0x00000000
	.align		4
        /*001c*/ 	.word	0xfffffffc


//--------------------- .text.triton_per_fused_abs_mean_sub_0 --------------------------
	.section	.text.triton_per_fused_abs_mean_sub_0,"ax",@progbits
	.sectionflags	@"SHF_BARRIERS=1"
	.align	128
        .global         triton_per_fused_abs_mean_sub_0
        .type           triton_per_fused_abs_mean_sub_0,@function
        .size           triton_per_fused_abs_mean_sub_0,(.L_x_1 - triton_per_fused_abs_mean_sub_0)
        .other          triton_per_fused_abs_mean_sub_0,@"STO_CUDA_ENTRY STV_DEFAULT"
triton_per_fused_abs_mean_sub_0:
.text.triton_per_fused_abs_mean_sub_0:
[----:B------:R-:W0:Y:S02]  /*0000*/  LDC R1, c[0x0][0x28] ;  /* 0x00000a00ff017b82 */ /* 0x000e240000000800 */
[----:B------:R-:W1:Y:S01]  /*0010*/  S2R R14, SR_TID.X ;  /* 0x00000000000e7919 */ /* 0x000e620000002100 */
[----:B------:R-:W-:Y:S01]  /*0020*/  ULDC.64 UR4, c[0x0][0x218] ;  /* 0x0000860000047ab9 */ /* 0x000fe20000000a00 */
[----:B------:R-:W-:Y:S02]  /*0030*/  CS2R R8, SRZ ;  /* 0x0000000000087805 */ /* 0x000fe4000001ff00 */
[----:B------:R-:W-:Y:S01]  /*0040*/  CS2R R10, SRZ ;  /* 0x00000000000a7805 */ /* 0x000fe2000001ff00 */
[----:B------:R-:W-:Y:S01]  /*0050*/  ULDC.64 UR6, c[0x0][0x208] ;  /* 0x0000820000067ab9 */ /* 0x000fe20000000a00 */
[----:B-1----:R-:W-:-:S05]  /*0060*/  IMAD.SHL.U32 R4, R14, 0x4, RZ ;  /* 0x000000040e047824 */ /* 0x002fca00078e00ff */
[----:B------:R-:W-:-:S05]  /*0070*/  LOP3.LUT R2, R4, 0xfc, RZ, 0xc0, !PT ;  /* 0x000000fc04027812 */ /* 0x000fca00078ec0ff */
[----:B------:R-:W-:-:S05]  /*0080*/  IMAD R2, R2, 0xab, RZ ;  /* 0x000000ab02027824 */ /* 0x000fca00078e02ff */
[----:B------:R-:W-:-:S04]  /*0090*/  LOP3.LUT R2, R2, 0xffff, RZ, 0xc0, !PT ;  /* 0x0000ffff02027812 */ /* 0x000fc800078ec0ff */
[----:B------:R-:W-:Y:S02]  /*00a0*/  SHF.R.U32.HI R5, RZ, 0xd, R2 ;  /* 0x0000000dff057819 */ /* 0x000fe40000011602 */
[----:B------:R-:W1:Y:S02]  /*00b0*/  LDC.64 R2, c[0x0][0x218] ;  /* 0x00008600ff027b82 */ /* 0x000e640000000a00 */
[C---:B------:R-:W-:Y:S01]  /*00c0*/  PRMT R6, R5.reuse, 0x9910, RZ ;  /* 0x0000991005067816 */ /* 0x040fe200000000ff */
[----:B------:R-:W-:-:S04]  /*00d0*/  IMAD.SHL.U32 R5, R5, 0x40, RZ ;  /* 0x0000004005057824 */ /* 0x000fc800078e00ff */
[----:B------:R-:W-:Y:S01]  /*00e0*/  IMAD R6, R6, 0x30, RZ ;  /* 0x0000003006067824 */ /* 0x000fe200078e02ff */
[----:B------:R-:W-:-:S03]  /*00f0*/  LOP3.LUT R5, R5, 0x3fffc0, RZ, 0xe2, !PT ;  /* 0x003fffc005057812 */ /* 0x000fc600078ee2ff */
[----:B------:R-:W-:-:S05]  /*0100*/  IMAD.MOV R6, RZ, RZ, -R6 ;  /* 0x000000ffff067224 */ /* 0x000fca00078e0a06 */
[----:B------:R-:W-:-:S05]  /*0110*/  PRMT R7, R6, 0x7710, RZ ;  /* 0x0000771006077816 */ /* 0x000fca00000000ff */
[----:B------:R-:W-:-:S05]  /*0120*/  IMAD.IADD R4, R4, 0x1, R7 ;  /* 0x0000000104047824 */ /* 0x000fca00078e0207 */
[----:B------:R-:W-:-:S04]  /*0130*/  LOP3.LUT R4, R4, 0xfc, RZ, 0xc0, !PT ;  /* 0x000000fc04047812 */ /* 0x000fc800078ec0ff */
[----:B------:R-:W-:Y:S02]  /*0140*/  IADD3 R6, P0, R4, R5, RZ ;  /* 0x0000000504067210 */ /* 0x000fe40007f1e0ff */
[----:B------:R-:W-:Y:S02]  /*0150*/  LOP3.LUT R5, R5, R4, RZ, 0xfc, !PT ;  /* 0x0000000405057212 */ /* 0x000fe400078efcff */
[----:B------:R-:W-:Y:S01]  /*0160*/  LOP3.LUT R4, R14, 0x30, RZ, 0xc0, !PT ;  /* 0x000000300e047812 */ /* 0x000fe200078ec0ff */
[----:B------:R-:W-:Y:S01]  /*0170*/  IMAD.X R7, RZ, RZ, RZ, P0 ;  /* 0x000000ffff077224 */ /* 0x000fe200000e06ff */
[----:B------:R-:W-:Y:S01]  /*0180*/  LEA R12, P1, R6, UR4, 0x2 ;  /* 0x00000004060c7c11 */ /* 0x000fe2000f8210ff */
[----:B-1----:R-:W-:Y:S01]  /*0190*/  IMAD.WIDE.U32 R2, R5, 0x4, R2 ;  /* 0x0000000405027825 */ /* 0x002fe200078e0002 */
[----:B------:R-:W-:Y:S02]  /*01a0*/  ISETP.NE.AND P0, PT, R4, 0x30, PT ;  /* 0x000000300400780c */ /* 0x000fe40003f05270 */
[----:B------:R-:W-:-:S02]  /*01b0*/  CS2R R4, SRZ ;  /* 0x0000000000047805 */ /* 0x000fc4000001ff00 */
[----:B------:R-:W-:Y:S02]  /*01c0*/  LEA.HI.X R13, R6, UR5, R7, 0x2, P1 ;  /* 0x00000005060d7c11 */ /* 0x000fe400088f1407 */
[----:B------:R-:W-:-:S07]  /*01d0*/  CS2R R6, SRZ ;  /* 0x0000000000067805 */ /* 0x000fce000001ff00 */
[----:B------:R-:W2:Y:S04]  /*01e0*/  @P0 LDG.E.128 R8, desc[UR6][R2.64] ;  /* 0x0000000602080981 */ /* 0x000ea8000c1e1d00 */
[----:B------:R-:W3:Y:S01]  /*01f0*/  @P0 LDG.E.128 R4, desc[UR6][R12.64+0x40] ;  /* 0x000040060c040981 */ /* 0x000ee2000c1e1d00 */
[----:B------:R-:W1:Y:S01]  /*0200*/  S2UR UR5, SR_CgaCtaId ;  /* 0x00000000000579c3 */ /* 0x000e620000008800 */
[----:B------:R-:W-:Y:S01]  /*0210*/  UMOV UR4, 0x400 ;  /* 0x0000040000047882 */ /* 0x000fe20000000000 */
[----:B------:R-:W-:Y:S01]  /*0220*/  ISETP.GE.AND P1, PT, R14, 0x2, PT ;  /* 0x000000020e00780c */ /* 0x000fe20003f26270 */
[----:B-1----:R-:W-:Y:S01]  /*0230*/  UPRMT UR4, UR5, 0x654, UR4 ;  /* 0x0000065405047896 */ /* 0x002fe20008000004 */
[----:B--2---:R-:W-:Y:S02]  /*0240*/  SEL R15, R8, RZ, P0 ;  /* 0x000000ff080f7207 */ /* 0x004fe40000000000 */
[----:B------:R-:W-:-:S02]  /*0250*/  SEL R8, R9, RZ, P0 ;  /* 0x000000ff09087207 */ /* 0x000fc40000000000 */
[----:B---3--:R-:W-:Y:S02]  /*0260*/  SEL R4, R4, RZ, P0 ;  /* 0x000000ff04047207 */ /* 0x008fe40000000000 */
[----:B------:R-:W-:Y:S02]  /*0270*/  SEL R5, R5, RZ, P0 ;  /* 0x000000ff05057207 */ /* 0x000fe40000000000 */
[----:B------:R-:W-:Y:S01]  /*0280*/  SEL R9, R10, RZ, P0 ;  /* 0x000000ff0a097207 */ /* 0x000fe20000000000 */
[----:B------:R-:W-:Y:S01]  /*0290*/  FADD R4, R15, -R4 ;  /* 0x800000040f047221 */ /* 0x000fe20000000000 */
[----:B------:R-:W-:Y:S01]  /*02a0*/  SEL R6, R6, RZ, P0 ;  /* 0x000000ff06067207 */ /* 0x000fe20000000000 */
[----:B------:R-:W-:Y:S01]  /*02b0*/  FADD R5, R8, -R5 ;  /* 0x8000000508057221 */ /* 0x000fe20000000000 */
[----:B------:R-:W-:Y:S02]  /*02c0*/  SEL R8, R11, RZ, P0 ;  /* 0x000000ff0b087207 */ /* 0x000fe40000000000 */
[----:B------:R-:W-:Y:S01]  /*02d0*/  SEL R7, R7, RZ, P0 ;  /* 0x000000ff07077207 */ /* 0x000fe20000000000 */
[----:B------:R-:W-:Y:S01]  /*02e0*/  FADD R6, R9, -R6 ;  /* 0x8000000609067221 */ /* 0x000fe20000000000 */
[----:B------:R-:W-:-:S03]  /*02f0*/  FADD R5, |R4|, |R5| ;  /* 0x4000000504057221 */ /* 0x000fc60000000200 */
[----:B------:R-:W-:Y:S01]  /*0300*/  FADD R7, R8, -R7 ;  /* 0x8000000708077221 */ /* 0x000fe20000000000 */
[----:B------:R-:W-:-:S04]  /*0310*/  FADD R6, |R6|, R5 ;  /* 0x0000000506067221 */ /* 0x000fc80000000200 */
[----:B------:R-:W-:-:S05]  /*0320*/  FADD R6, |R7|, R6 ;  /* 0x0000000607067221 */ /* 0x000fca0000000200 */
[----:B------:R-:W-:Y:S02]  /*0330*/  FSEL R6, R6, RZ, P0 ;  /* 0x000000ff06067208 */ /* 0x000fe40000000000 */
[----:B------:R-:W-:-:S03]  /*0340*/  LOP3.LUT P0, RZ, R14, 0x1f, RZ, 0xc0, !PT ;  /* 0x0000001f0eff7812 */ /* 0x000fc6000780c0ff */
[----:B------:R-:W1:Y:S02]  /*0350*/  SHFL.BFLY PT, R3, R6, 0x10, 0x1f ;  /* 0x0e001f0006037f89 */ /* 0x000e6400000e0000 */
[----:B-1----:R-:W-:-:S05]  /*0360*/  FADD R3, R6, R3 ;  /* 0x0000000306037221 */ /* 0x002fca0000000000 */
[----:B------:R-:W1:Y:S02]  /*0370*/  SHFL.BFLY PT, R2, R3, 0x8, 0x1f ;  /* 0x0d001f0003027f89 */ /* 0x000e6400000e0000 */
[----:B-1----:R-:W-:Y:S01]  /*0380*/  FADD R2, R3, R2 ;  /* 0x0000000203027221 */ /* 0x002fe20000000000 */
[----:B------:R-:W-:-:S04]  /*0390*/  SHF.R.U32.HI R3, RZ, 0x3, R14 ;  /* 0x00000003ff037819 */ /* 0x000fc8000001160e */
[----:B------:R-:W1:Y:S01]  /*03a0*/  SHFL.BFLY PT, R5, R2, 0x4, 0x1f ;  /* 0x0c801f0002057f89 */ /* 0x000e6200000e0000 */
[----:B------:R-:W-:Y:S01]  /*03b0*/  LOP3.LUT R3, R3, 0x4, RZ, 0xc0, !PT ;  /* 0x0000000403037812 */ /* 0x000fe200078ec0ff */
[----:B-1----:R-:W-:Y:S01]  /*03c0*/  FADD R5, R2, R5 ;  /* 0x0000000502057221 */ /* 0x002fe20000000000 */
[----:B------:R-:W-:-:S04]  /*03d0*/  LEA R2, R14, UR4, 0x2 ;  /* 0x000000040e027c11 */ /* 0x000fc8000f8e10ff */
[----:B------:R-:W1:Y:S02]  /*03e0*/  SHFL.BFLY PT, R4, R5, 0x2, 0x1f ;  /* 0x0c401f0005047f89 */ /* 0x000e6400000e0000 */
[----:B-1----:R-:W-:-:S05]  /*03f0*/  FADD R4, R5, R4 ;  /* 0x0000000405047221 */ /* 0x002fca0000000000 */
[----:B------:R-:W1:Y:S02]  /*0400*/  SHFL.BFLY PT, R7, R4, 0x1, 0x1f ;  /* 0x0c201f0004077f89 */ /* 0x000e6400000e0000 */
[----:B-1----:R-:W-:Y:S01]  /*0410*/  FADD R6, R4, R7 ;  /* 0x0000000704067221 */ /* 0x002fe20000000000 */
[----:B------:R-:W-:-:S04]  /*0420*/  LOP3.LUT R4, R14, 0x1, RZ, 0xc0, !PT ;  /* 0x000000010e047812 */ /* 0x000fc800078ec0ff */
[----:B------:R-:W-:Y:S01]  /*0430*/  @!P0 STS [R3+UR4], R6 ;  /* 0x0000000603008988 */ /* 0x000fe20008000804 */
[----:B------:R-:W-:Y:S01]  /*0440*/  BAR.SYNC.DEFER_BLOCKING 0x0 ;  /* 0x0000000000007b1d */ /* 0x000fe20000010000 */
[----:B------:R-:W-:-:S04]  /*0450*/  ISETP.NE.U32.AND P0, PT, R4, 0x1, PT ;  /* 0x000000010400780c */ /* 0x000fc80003f05070 */
[----:B------:R-:W-:Y:S01]  /*0460*/  ISETP.LT.AND P0, PT, R14, 0x2, P0 ;  /* 0x000000020e00780c */ /* 0x000fe20000701270 */
[----:B------:R-:W1:Y:S04]  /*0470*/  @!P1 LDS R0, [R2] ;  /* 0x0000000002009984 */ /* 0x000e680000000800 */
[----:B-1----:R-:W1:Y:S02]  /*0480*/  SHFL.BFLY PT, R5, R0, 0x1, 0x1f ;  /* 0x0c201f0000057f89 */ /* 0x002e6400000e0000 */
[----:B-1----:R-:W-:-:S06]  /*0490*/  FADD R5, R0, R5 ;  /* 0x0000000500057221 */ /* 0x002fcc0000000000 */
[----:B------:R1:W-:Y:S01]  /*04a0*/  @P0 STS [R2], R5 ;  /* 0x0000000502000388 */ /* 0x0003e20000000800 */
[----:B------:R-:W-:Y:S01]  /*04b0*/  BAR.SYNC.DEFER_BLOCKING 0x0 ;  /* 0x0000000000007b1d */ /* 0x000fe20000010000 */
[----:B------:R-:W-:-:S05]  /*04c0*/  LOP3.LUT P0, RZ, R14, 0x3f, RZ, 0xc0, !PT ;  /* 0x0000003f0eff7812 */ /* 0x000fca000780c0ff */
[----:B------:R-:W2:Y:S02]  /*04d0*/  LDS R4, [UR4] ;  /* 0x00000004ff047984 */ /* 0x000ea40008000800 */
[----:B------:R-:W-:Y:S06]  /*04e0*/  BAR.SYNC.DEFER_BLOCKING 0x0 ;  /* 0x0000000000007b1d */ /* 0x000fec0000010000 */
[----:B-1----:R-:W-:Y:S05]  /*04f0*/  @P0 EXIT ;  /* 0x000000000000094d */ /* 0x002fea0003800000 */
[----:B------:R-:W0:Y:S01]  /*0500*/  LDC.64 R2, c[0x0][0x210] ;  /* 0x00008400ff027b82 */ /* 0x000e220000000a00 */
[----:B--2---:R-:W-:-:S05]  /*0510*/  FMUL R5, R4, 0.0052083334885537624359 ;  /* 0x3baaaaab04057820 */ /* 0x004fca0000400000 */
[----:B0-----:R-:W-:Y:S01]  /*0520*/  STG.E desc[UR6][R2.64], R5 ;  /* 0x0000000502007986 */ /* 0x001fe2000c101906 */
[----:B------:R-:W-:Y:S05]  /*0530*/  EXIT ;  /* 0x000000000000794d */ /* 0x000fea0003800000 */
.L_x_0:
[----:B------:R-:W-:-:S00]  /*0540*/  BRA `(.L_x_0) ;  /* 0xfffffffc00fc7947 */ /* 0x000fc0000383ffff */
[----:B------:R-:W-:-:S00]  /*0550*/  NOP ;  /* 0x0000000000007918 */ /* 0x000fc00000000000 */
        /* <DEDUP_REMOVED lines=10> */
.L_x_1:


//--------------------- .nv.shared.triton_per_fused_abs_mean_sub_0 --------------------------
	.section	.nv.shared.triton_per_fused_abs_mean_sub_0,"aw",@nobits
	.sectionflags	@""
	.align	16
	.zero		1024


//--------------------- .nv.constant0.triton_per_fused_abs_mean_sub_0 --------------------------
	.section	.nv.constant0.triton_per_fused_abs_mean_sub_0,"a",@progbits
	.sectionflags	@""
	.align	4
.nv.constant0.triton_per_fused_abs_mean_sub_0:
	.zero		548
